//
// Generated by NVIDIA NVVM Compiler
//
// Compiler Build ID: CL-36424714
// Cuda compilation tools, release 13.0, V13.0.88
// Based on NVVM 20.0.0
//

.version 9.0
.target sm_100
.address_size 64

	// .globl	_Z11generaterndPd
.global .align 4 .b8 precalc_xorwow_matrix[102400];
.global .align 4 .b8 precalc_xorwow_offset_matrix[102400];
.global .align 4 .b8 mrg32k3aM1[2304];
.global .align 4 .b8 mrg32k3aM2[2304];
.global .align 4 .b8 mrg32k3aM1SubSeq[2016];
.global .align 4 .b8 mrg32k3aM2SubSeq[2016];
.global .align 4 .b8 mrg32k3aM1Seq[2304];
.global .align 4 .b8 mrg32k3aM2Seq[2304];
.const .align 8 .b8 __cr_lgamma_table[72];

.visible .entry _Z11generaterndPd(
	.param .u64 .ptr .align 1 _Z11generaterndPd_param_0
)
{
	.reg .b32 	%r<33>;
	.reg .b64 	%rd<11>;
	.reg .b64 	%fd<3>;

	ld.param.u64 	%rd2, [_Z11generaterndPd_param_0];
	mov.u32 	%r1, %tid.x;
	mov.u32 	%r2, %ctaid.x;
	mov.u32 	%r3, %ntid.x;
	mad.lo.s32 	%r4, %r2, %r3, %r1;
	cvt.u64.u32 	%rd3, %r4;
	// begin inline asm
	mov.u64 	%rd1, %clock64;
	// end inline asm
	add.s64 	%rd4, %rd1, %rd3;
	cvt.u32.u64 	%r5, %rd4;
	xor.b32  	%r6, %r5, -1429050551;
	mul.lo.s32 	%r7, %r6, 1099087573;
	{ .reg .b32 tmp; mov.b64 {tmp, %r8}, %rd4; }
	xor.b32  	%r9, %r8, -136515619;
	mad.lo.s32 	%r10, %r9, -1703105765, %r7;
	add.s32 	%r11, %r10, 6615241;
	add.s32 	%r12, %r7, 123456789;
	xor.b32  	%r13, %r7, 362436069;
	add.s32 	%r14, %r7, 5783321;
	cvta.to.global.u64 	%rd5, %rd2;
	shr.u32 	%r15, %r12, 2;
	xor.b32  	%r16, %r15, %r12;
	shl.b32 	%r17, %r14, 4;
	shl.b32 	%r18, %r16, 1;
	xor.b32  	%r19, %r17, %r18;
	xor.b32  	%r20, %r19, %r14;
	xor.b32  	%r21, %r20, %r16;
	add.s32 	%r22, %r11, %r21;
	add.s32 	%r23, %r22, 362437;
	shr.u32 	%r24, %r13, 2;
	xor.b32  	%r25, %r24, %r13;
	shl.b32 	%r26, %r21, 4;
	shl.b32 	%r27, %r25, 1;
	xor.b32  	%r28, %r27, %r26;
	xor.b32  	%r29, %r28, %r25;
	xor.b32  	%r30, %r29, %r21;
	add.s32 	%r31, %r11, %r30;
	add.s32 	%r32, %r31, 724874;
	cvt.u64.u32 	%rd6, %r23;
	mul.wide.u32 	%rd7, %r32, 2097152;
	xor.b64  	%rd8, %rd7, %rd6;
	cvt.rn.f64.u64 	%fd1, %rd8;
	fma.rn.f64 	%fd2, %fd1, 0d3CA0000000000000, 0d3C90000000000000;
	mul.wide.u32 	%rd9, %r4, 8;
	add.s64 	%rd10, %rd5, %rd9;
	st.global.f64 	[%rd10], %fd2;
	ret;

}
	// .globl	_Z8hellothdPdS_
.visible .entry _Z8hellothdPdS_(
	.param .u64 .ptr .align 1 _Z8hellothdPdS__param_0,
	.param .u64 .ptr .align 1 _Z8hellothdPdS__param_1
)
{
	.reg .b32 	%r<6>;
	.reg .b64 	%rd<6>;
	.reg .b64 	%fd<81>;

	ld.param.u64 	%rd1, [_Z8hellothdPdS__param_1];
	cvta.to.global.u64 	%rd2, %rd1;
	mov.u32 	%r1, %tid.x;
	mov.u32 	%r2, %ctaid.x;
	mov.u32 	%r3, %ntid.x;
	mad.lo.s32 	%r4, %r2, %r3, %r1;
	shl.b32 	%r5, %r4, 3;
	cvt.u64.u32 	%rd3, %r5;
	and.b64  	%rd4, %rd3, 1016;
	add.s64 	%rd5, %rd2, %rd4;
	atom.global.add.f64 	%fd1, [%rd5], %fd2;
	atom.global.add.f64 	%fd3, [%rd5+1024], %fd4;
	atom.global.add.f64 	%fd5, [%rd5+2048], %fd6;
	atom.global.add.f64 	%fd7, [%rd5+3072], %fd8;
	atom.global.add.f64 	%fd9, [%rd5+4096], %fd10;
	atom.global.add.f64 	%fd11, [%rd5+5120], %fd12;
	atom.global.add.f64 	%fd13, [%rd5+6144], %fd14;
	atom.global.add.f64 	%fd15, [%rd5+7168], %fd16;
	atom.global.add.f64 	%fd17, [%rd5+8192], %fd18;
	atom.global.add.f64 	%fd19, [%rd5+9216], %fd20;
	atom.global.add.f64 	%fd21, [%rd5+10240], %fd22;
	atom.global.add.f64 	%fd23, [%rd5+11264], %fd24;
	atom.global.add.f64 	%fd25, [%rd5+12288], %fd26;
	atom.global.add.f64 	%fd27, [%rd5+13312], %fd28;
	atom.global.add.f64 	%fd29, [%rd5+14336], %fd30;
	atom.global.add.f64 	%fd31, [%rd5+15360], %fd32;
	atom.global.add.f64 	%fd33, [%rd5+16384], %fd34;
	atom.global.add.f64 	%fd35, [%rd5+17408], %fd36;
	atom.global.add.f64 	%fd37, [%rd5+18432], %fd38;
	atom.global.add.f64 	%fd39, [%rd5+19456], %fd40;
	atom.global.add.f64 	%fd41, [%rd5+20480], %fd42;
	atom.global.add.f64 	%fd43, [%rd5+21504], %fd44;
	atom.global.add.f64 	%fd45, [%rd5+22528], %fd46;
	atom.global.add.f64 	%fd47, [%rd5+23552], %fd48;
	atom.global.add.f64 	%fd49, [%rd5+24576], %fd50;
	atom.global.add.f64 	%fd51, [%rd5+25600], %fd52;
	atom.global.add.f64 	%fd53, [%rd5+26624], %fd54;
	atom.global.add.f64 	%fd55, [%rd5+27648], %fd56;
	atom.global.add.f64 	%fd57, [%rd5+28672], %fd58;
	atom.global.add.f64 	%fd59, [%rd5+29696], %fd60;
	atom.global.add.f64 	%fd61, [%rd5+30720], %fd62;
	atom.global.add.f64 	%fd63, [%rd5+31744], %fd64;
	atom.global.add.f64 	%fd65, [%rd5+32768], %fd66;
	atom.global.add.f64 	%fd67, [%rd5+33792], %fd68;
	atom.global.add.f64 	%fd69, [%rd5+34816], %fd70;
	atom.global.add.f64 	%fd71, [%rd5+35840], %fd72;
	atom.global.add.f64 	%fd73, [%rd5+36864], %fd74;
	atom.global.add.f64 	%fd75, [%rd5+37888], %fd76;
	atom.global.add.f64 	%fd77, [%rd5+38912], %fd78;
	atom.global.add.f64 	%fd79, [%rd5+39936], %fd80;
	ret;

}


// ===== COMPILED SASS (sm_100) =====

	.target	sm_100

	.elftype	@"ET_EXEC"


//--------------------- .note.nv.tkinfo           --------------------------
	.section	.note.nv.tkinfo,"",@"SHT_NOTE"
	.sectionflags	@"SHF_NOTE_NV_TKINFO"
	.tkinfo
        /*0018*/ 	.word	0x00000002
        /*0030*/ 	.string	""
        /*0030*/ 	.string	"ptxas"
        /*0030*/ 	.string	"Cuda compilation tools, release 13.0, V13.0.88"
        /*0030*/ 	.string	"Build cuda_13.0.r13.0/compiler.36424714_0"
        /*0030*/ 	.string	"-arch sm_100 -m 64 "



//--------------------- .note.nv.cuinfo           --------------------------
	.section	.note.nv.cuinfo,"",@"SHT_NOTE"
	.sectionflags	@"SHF_NOTE_NV_CUINFO"
        /*0018*/ 	.short	0x0002
        /*001a*/ 	.short	0x0064
        /*001c*/ 	.short	0x0082
	.zero		2


//--------------------- .nv.info                  --------------------------
	.section	.nv.info,"",@"SHT_CUDA_INFO"
	.align	4


	//----- nvinfo : EIATTR_REGCOUNT
	.align		4
        /*0000*/ 	.byte	0x04, 0x2f
        /*0002*/ 	.short	(.L_10 - .L_9)
	.align		4
.L_9:
        /*0004*/ 	.word	index@(_Z11generaterndPd)
        /*0008*/ 	.word	0x0000000c


	//----- nvinfo : EIATTR_FRAME_SIZE
	.align		4
.L_10:
        /*000c*/ 	.byte	0x04, 0x11
        /*000e*/ 	.short	(.L_12 - .L_11)
	.align		4
.L_11:
        /*0010*/ 	.word	index@(_Z11generaterndPd)
        /*0014*/ 	.word	0x00000000


	//----- nvinfo : EIATTR_REGCOUNT
	.align		4
.L_12:
        /*0018*/ 	.byte	0x04, 0x2f
        /*001a*/ 	.short	(.L_14 - .L_13)
	.align		4
.L_13:
        /*001c*/ 	.word	index@(_Z8hellothdPdS_)
        /*0020*/ 	.word	0x00000006


	//----- nvinfo : EIATTR_FRAME_SIZE
	.align		4
.L_14:
        /*0024*/ 	.byte	0x04, 0x11
        /*0026*/ 	.short	(.L_16 - .L_15)
	.align		4
.L_15:
        /*0028*/ 	.word	index@(_Z8hellothdPdS_)
        /*002c*/ 	.word	0x00000000


	//----- nvinfo : EIATTR_MIN_STACK_SIZE
	.align		4
.L_16:
        /*0030*/ 	.byte	0x04, 0x12
        /*0032*/ 	.short	(.L_18 - .L_17)
	.align		4
.L_17:
        /*0034*/ 	.word	index@(_Z8hellothdPdS_)
        /*0038*/ 	.word	0x00000000


	//----- nvinfo : EIATTR_MIN_STACK_SIZE
	.align		4
.L_18:
        /*003c*/ 	.byte	0x04, 0x12
        /*003e*/ 	.short	(.L_20 - .L_19)
	.align		4
.L_19:
        /*0040*/ 	.word	index@(_Z11generaterndPd)
        /*0044*/ 	.word	0x00000000
.L_20:


//--------------------- .nv.compat                --------------------------
	.section	.nv.compat,"",@"SHT_CUDA_COMPAT_INFO"
	.align	4
        /*0000*/ 	.byte	0x02, 0x09, 0x00, 0x00, 0x02, 0x02, 0x01, 0x00, 0x02, 0x05, 0x05, 0x00, 0x03, 0x07, 0x01, 0x01
        /*0010*/ 	.byte	0x02, 0x03, 0x00, 0x00, 0x02, 0x06, 0x01, 0x00, 0x04, 0x0b, 0x08, 0x00, 0x01, 0x00, 0x00, 0x00
        /*0020*/ 	.byte	0x00, 0x00, 0x00, 0x00


//--------------------- .nv.info._Z8hellothdPdS_  --------------------------
	.section	.nv.info._Z8hellothdPdS_,"",@"SHT_CUDA_INFO"
	.sectionflags	@""
	.align	4


	//----- nvinfo : EIATTR_CUDA_API_VERSION
	.align		4
        /*0000*/ 	.byte	0x04, 0x37
        /*0002*/ 	.short	(.L_22 - .L_21)
.L_21:
        /*0004*/ 	.word	0x00000082


	//----- nvinfo : EIATTR_KPARAM_INFO
	.align		4
.L_22:
        /*0008*/ 	.byte	0x04, 0x17
        /*000a*/ 	.short	(.L_24 - .L_23)
.L_23:
        /*000c*/ 	.word	0x00000000
        /*0010*/ 	.short	0x0001
        /*0012*/ 	.short	0x0008
        /*0014*/ 	.byte	0x00, 0xf5, 0x21, 0x00


	//----- nvinfo : EIATTR_KPARAM_INFO
	.align		4
.L_24:
        /*0018*/ 	.byte	0x04, 0x17
        /*001a*/ 	.short	(.L_26 - .L_25)
.L_25:
        /*001c*/ 	.word	0x00000000
        /*0020*/ 	.short	0x0000
        /*0022*/ 	.short	0x0000
        /*0024*/ 	.byte	0x00, 0xf5, 0x21, 0x00


	//----- nvinfo : EIATTR_SPARSE_MMA_MASK
	.align		4
.L_26:
        /*0028*/ 	.byte	0x03, 0x50
        /*002a*/ 	.short	0x0000


	//----- nvinfo : EIATTR_MAXREG_COUNT
	.align		4
        /*002c*/ 	.byte	0x03, 0x1b
        /*002e*/ 	.short	0x00ff


	//----- nvinfo : EIATTR_MERCURY_ISA_VERSION
	.align		4
        /*0030*/ 	.byte	0x03, 0x5f
        /*0032*/ 	.short	0x0101


	//----- nvinfo : EIATTR_VRC_CTA_INIT_COUNT
	.align		4
        /*0034*/ 	.byte	0x02, 0x4a
	.zero		1
	.zero		1


	//----- nvinfo : EIATTR_EXIT_INSTR_OFFSETS
	.align		4
        /*0038*/ 	.byte	0x04, 0x1c
        /*003a*/ 	.short	(.L_28 - .L_27)


	//   ....[0]....
.L_27:
        /*003c*/ 	.word	0x00000330


	//----- nvinfo : EIATTR_CBANK_PARAM_SIZE
	.align		4
.L_28:
        /*0040*/ 	.byte	0x03, 0x19
        /*0042*/ 	.short	0x0010


	//----- nvinfo : EIATTR_PARAM_CBANK
	.align		4
        /*0044*/ 	.byte	0x04, 0x0a
        /*0046*/ 	.short	(.L_30 - .L_29)
	.align		4
.L_29:
        /*0048*/ 	.word	index@(.nv.constant0._Z8hellothdPdS_)
        /*004c*/ 	.short	0x0380
        /*004e*/ 	.short	0x0010


	//----- nvinfo : EIATTR_SW_WAR
	.align		4
.L_30:
        /*0050*/ 	.byte	0x04, 0x36
        /*0052*/ 	.short	(.L_32 - .L_31)
.L_31:
        /*0054*/ 	.word	0x00000008
.L_32:


//--------------------- .nv.info._Z11generaterndPd --------------------------
	.section	.nv.info._Z11generaterndPd,"",@"SHT_CUDA_INFO"
	.sectionflags	@""
	.align	4


	//----- nvinfo : EIATTR_CUDA_API_VERSION
	.align		4
        /*0000*/ 	.byte	0x04, 0x37
        /*0002*/ 	.short	(.L_34 - .L_33)
.L_33:
        /*0004*/ 	.word	0x00000082


	//----- nvinfo : EIATTR_KPARAM_INFO
	.align		4
.L_34:
        /*0008*/ 	.byte	0x04, 0x17
        /*000a*/ 	.short	(.L_36 - .L_35)
.L_35:
        /*000c*/ 	.word	0x00000000
        /*0010*/ 	.short	0x0000
        /*0012*/ 	.short	0x0000
        /*0014*/ 	.byte	0x00, 0xf5, 0x21, 0x00


	//----- nvinfo : EIATTR_SPARSE_MMA_MASK
	.align		4
.L_36:
        /*0018*/ 	.byte	0x03, 0x50
        /*001a*/ 	.short	0x0000


	//----- nvinfo : EIATTR_MAXREG_COUNT
	.align		4
        /*001c*/ 	.byte	0x03, 0x1b
        /*001e*/ 	.short	0x00ff


	//----- nvinfo : EIATTR_MERCURY_ISA_VERSION
	.align		4
        /*0020*/ 	.byte	0x03, 0x5f
        /*0022*/ 	.short	0x0101


	//----- nvinfo : EIATTR_VRC_CTA_INIT_COUNT
	.align		4
        /*0024*/ 	.byte	0x02, 0x4a
	.zero		1
	.zero		1


	//----- nvinfo : EIATTR_EXIT_INSTR_OFFSETS
	.align		4
        /*0028*/ 	.byte	0x04, 0x1c
        /*002a*/ 	.short	(.L_38 - .L_37)


	//   ....[0]....
.L_37:
        /*002c*/ 	.word	0x00000290


	//----- nvinfo : EIATTR_CBANK_PARAM_SIZE
	.align		4
.L_38:
        /*0030*/ 	.byte	0x03, 0x19
        /*0032*/ 	.short	0x0008


	//----- nvinfo : EIATTR_PARAM_CBANK
	.align		4
        /*0034*/ 	.byte	0x04, 0x0a
        /*0036*/ 	.short	(.L_40 - .L_39)
	.align		4
.L_39:
        /*0038*/ 	.word	index@(.nv.constant0._Z11generaterndPd)
        /*003c*/ 	.short	0x0380
        /*003e*/ 	.short	0x0008


	//----- nvinfo : EIATTR_SW_WAR
	.align		4
.L_40:
        /*0040*/ 	.byte	0x04, 0x36
        /*0042*/ 	.short	(.L_42 - .L_41)
.L_41:
        /*0044*/ 	.word	0x00000008
.L_42:


//--------------------- .nv.callgraph             --------------------------
	.section	.nv.callgraph,"",@"SHT_CUDA_CALLGRAPH"
	.align	4
	.sectionentsize	8
	.align		4
        /*0000*/ 	.word	0x00000000
	.align		4
        /*0004*/ 	.word	0xffffffff
	.align		4
        /*0008*/ 	.word	0x00000000
	.align		4
        /*000c*/ 	.word	0xfffffffe
	.align		4
        /*0010*/ 	.word	0x00000000
	.align		4
        /*0014*/ 	.word	0xfffffffd
	.align		4
        /*0018*/ 	.word	0x00000000
	.align		4
        /*001c*/ 	.word	0xfffffffc


//--------------------- .nv.constant4             --------------------------
	.section	.nv.constant4,"a",@progbits
	.align	8
	.align		8
.nv.constant4:
        /*0000*/ 	.dword	precalc_xorwow_matrix
	.align		8
        /*0008*/ 	.dword	precalc_xorwow_offset_matrix
	.align		8
        /*0010*/ 	.dword	mrg32k3aM1
	.align		8
        /*0018*/ 	.dword	mrg32k3aM2
	.align		8
        /*0020*/ 	.dword	mrg32k3aM1SubSeq
	.align		8
        /*0028*/ 	.dword	mrg32k3aM2SubSeq
	.align		8
        /*0030*/ 	.dword	mrg32k3aM1Seq
	.align		8
        /*0038*/ 	.dword	mrg32k3aM2Seq


//--------------------- .nv.constant3             --------------------------
	.section	.nv.constant3,"a",@progbits
	.align	8
.nv.constant3:
	.type		__cr_lgamma_table,@object
	.size		__cr_lgamma_table,(.L_8 - __cr_lgamma_table)
__cr_lgamma_table:
        /*0000*/ 	.byte	0x00, 0x00, 0x00, 0x00, 0x00, 0x00, 0x00, 0x00, 0x00, 0x00, 0x00, 0x00, 0x00, 0x00, 0x00, 0x00
        /*0010*/ 	.byte	0xef, 0x39, 0xfa, 0xfe, 0x42, 0x2e, 0xe6, 0x3f, 0x02, 0x20, 0x2a, 0xfa, 0x0b, 0xab, 0xfc, 0x3f
        /*0020*/ 	.byte	0xf9, 0x2c, 0x92, 0x7c, 0xa7, 0x6c, 0x09, 0x40, 0xc9, 0x79, 0x44, 0x3c, 0x64, 0x26, 0x13, 0x40
        /*0030*/ 	.byte	0xca, 0x01, 0xcf, 0x3a, 0x27, 0x51, 0x1a, 0x40, 0x30, 0xcc, 0x2d, 0xf3, 0xe1, 0x0c, 0x21, 0x40
        /*0040*/ 	.byte	0x0d, 0xb7, 0xfc, 0x82, 0x8e, 0x35, 0x25, 0x40
.L_8:


//--------------------- .text._Z8hellothdPdS_     --------------------------
	.section	.text._Z8hellothdPdS_,"ax",@progbits
	.align	128
        .global         _Z8hellothdPdS_
        .type           _Z8hellothdPdS_,@function
        .size           _Z8hellothdPdS_,(.L_x_2 - _Z8hellothdPdS_)
        .other          _Z8hellothdPdS_,@"STO_CUDA_ENTRY STV_DEFAULT"
_Z8hellothdPdS_:
.text._Z8hellothdPdS_:
[----:B------:R-:W0:Y:S01]  /*0000*/  LDC R1, c[0x0][0x37c] ;  /* 0x0000df00ff017b82 */ /* 0x000e220000000800 */
[----:B------:R-:W1:Y:S07]  /*0010*/  S2R R2, SR_TID.X ;  /* 0x0000000000027919 */ /* 0x000e6e0000002100 */
[----:B------:R-:W1:Y:S01]  /*0020*/  S2UR UR4, SR_CTAID.X ;  /* 0x00000000000479c3 */ /* 0x000e620000002500 */
[----:B------:R-:W2:Y:S07]  /*0030*/  LDCU.64 UR6, c[0x0][0x388] ;  /* 0x00007100ff0677ac */ /* 0x000eae0008000a00 */
[----:B------:R-:W1:Y:S02]  /*0040*/  LDC R3, c[0x0][0x360] ;  /* 0x0000d800ff037b82 */ /* 0x000e640000000800 */
[----:B-1----:R-:W-:Y:S01]  /*0050*/  IMAD R2, R3, UR4, R2 ;  /* 0x0000000403027c24 */ /* 0x002fe2000f8e0202 */
[----:B------:R-:W0:Y:S03]  /*0060*/  LDCU.64 UR4, c[0x0][0x358] ;  /* 0x00006b00ff0477ac */ /* 0x000e260008000a00 */
[----:B------:R-:W-:-:S05]  /*0070*/  IMAD.SHL.U32 R2, R2, 0x8, RZ ;  /* 0x0000000802027824 */ /* 0x000fca00078e00ff */
[----:B------:R-:W-:-:S04]  /*0080*/  LOP3.LUT R2, R2, 0x3f8, RZ, 0xc0, !PT ;  /* 0x000003f802027812 */ /* 0x000fc800078ec0ff */
[----:B--2---:R-:W-:-:S04]  /*0090*/  IADD3 R2, P0, PT, R2, UR6, RZ ;  /* 0x0000000602027c10 */ /* 0x004fc8000ff1e0ff */
[----:B------:R-:W-:-:S05]  /*00a0*/  IADD3.X R3, PT, PT, RZ, UR7, RZ, P0, !PT ;  /* 0x00000007ff037c10 */ /* 0x000fca00087fe4ff */
[----:B0-----:R-:W-:Y:S04]  /*00b0*/  REDG.E.ADD.F64.RN.STRONG.GPU desc[UR4][R2.64], R0 ;  /* 0x00000000020079a6 */ /* 0x001fe8000c12ff04 */
[----:B------:R-:W-:Y:S04]  /*00c0*/  REDG.E.ADD.F64.RN.STRONG.GPU desc[UR4][R2.64+0x400], R0 ;  /* 0x00040000020079a6 */ /* 0x000fe8000c12ff04 */
        /* <DEDUP_REMOVED lines=37> */
[----:B------:R-:W-:Y:S01]  /*0320*/  REDG.E.ADD.F64.RN.STRONG.GPU desc[UR4][R2.64+0x9c00], R0 ;  /* 0x009c0000020079a6 */ /* 0x000fe2000c12ff04 */
[----:B------:R-:W-:Y:S05]  /*0330*/  EXIT ;  /* 0x000000000000794d */ /* 0x000fea0003800000 */
.L_x_0:
[----:B------:R-:W-:-:S00]  /*0340*/  BRA `(.L_x_0) ;  /* 0xfffffffc00fc7947 */ /* 0x000fc0000383ffff */
[----:B------:R-:W-:-:S00]  /*0350*/  NOP ;  /* 0x0000000000007918 */ /* 0x000fc00000000000 */
        /* <DEDUP_REMOVED lines=10> */
.L_x_2:


//--------------------- .text._Z11generaterndPd   --------------------------
	.section	.text._Z11generaterndPd,"ax",@progbits
	.align	128
        .global         _Z11generaterndPd
        .type           _Z11generaterndPd,@function
        .size           _Z11generaterndPd,(.L_x_3 - _Z11generaterndPd)
        .other          _Z11generaterndPd,@"STO_CUDA_ENTRY STV_DEFAULT"
_Z11generaterndPd:
.text._Z11generaterndPd:
[----:B------:R-:W-:Y:S01]  /*0000*/  LDC R1, c[0x0][0x37c] ;  /* 0x0000df00ff017b82 */ /* 0x000fe20000000800 */
[----:B------:R-:W0:Y:S07]  /*0010*/  S2R R0, SR_TID.X ;  /* 0x0000000000007919 */ /* 0x000e2e0000002100 */
[----:B------:R-:W0:Y:S01]  /*0020*/  S2UR UR6, SR_CTAID.X ;  /* 0x00000000000679c3 */ /* 0x000e220000002500 */
[----:B------:R-:W1:Y:S07]  /*0030*/  LDCU.64 UR4, c[0x0][0x358] ;  /* 0x00006b00ff0477ac */ /* 0x000e6e0008000a00 */
[----:B------:R-:W0:Y:S02]  /*0040*/  LDC R3, c[0x0][0x360] ;  /* 0x0000d800ff037b82 */ /* 0x000e240000000800 */
[----:B0-----:R-:W-:Y:S01]  /*0050*/  IMAD R0, R3, UR6, R0 ;  /* 0x0000000603007c24 */ /* 0x001fe2000f8e0200 */
[----:B------:R-:W-:-:S06]  /*0060*/  CS2R R2, SR_CLOCKLO ;  /* 0x0000000000027805 */ /* 0x000fcc0000015000 */
[----:B------:R-:W-:-:S04]  /*0070*/  IADD3 R2, P0, PT, R0, R2, RZ ;  /* 0x0000000200027210 */ /* 0x000fc80007f1e0ff */
[----:B------:R-:W-:Y:S01]  /*0080*/  LOP3.LUT R2, R2, 0xaad26b49, RZ, 0x3c, !PT ;  /* 0xaad26b4902027812 */ /* 0x000fe200078e3cff */
[----:B------:R-:W-:-:S04]  /*0090*/  IMAD.X R3, RZ, RZ, R3, P0 ;  /* 0x000000ffff037224 */ /* 0x000fc800000e0603 */
[----:B------:R-:W-:Y:S01]  /*00a0*/  IMAD R2, R2, 0x4182bed5, RZ ;  /* 0x4182bed502027824 */ /* 0x000fe200078e02ff */
[----:B------:R-:W-:-:S03]  /*00b0*/  LOP3.LUT R3, R3, 0xf7dcefdd, RZ, 0x3c, !PT ;  /* 0xf7dcefdd03037812 */ /* 0x000fc600078e3cff */
[C---:B------:R-:W-:Y:S02]  /*00c0*/  VIADD R4, R2.reuse, 0x75bcd15 ;  /* 0x075bcd1502047836 */ /* 0x040fe40000000000 */
[----:B------:R-:W-:Y:S02]  /*00d0*/  VIADD R5, R2, 0x583f19 ;  /* 0x00583f1902057836 */ /* 0x000fe40000000000 */
[----:B------:R-:W-:Y:S01]  /*00e0*/  IMAD R3, R3, -0x658354e5, R2 ;  /* 0x9a7cab1b03037824 */ /* 0x000fe200078e0202 */
[----:B------:R-:W-:Y:S01]  /*00f0*/  SHF.R.U32.HI R7, RZ, 0x2, R4 ;  /* 0x00000002ff077819 */ /* 0x000fe20000011604 */
[----:B------:R-:W-:-:S03]  /*0100*/  IMAD.SHL.U32 R6, R5, 0x10, RZ ;  /* 0x0000001005067824 */ /* 0x000fc600078e00ff */
[----:B------:R-:W-:Y:S02]  /*0110*/  LOP3.LUT R7, R7, R4, RZ, 0x3c, !PT ;  /* 0x0000000407077212 */ /* 0x000fe400078e3cff */
[----:B------:R-:W-:-:S03]  /*0120*/  LOP3.LUT R4, R2, 0x159a55e5, RZ, 0x3c, !PT ;  /* 0x159a55e502047812 */ /* 0x000fc600078e3cff */
[----:B------:R-:W-:Y:S01]  /*0130*/  IMAD.SHL.U32 R8, R7, 0x2, RZ ;  /* 0x0000000207087824 */ /* 0x000fe200078e00ff */
[----:B------:R-:W-:-:S04]  /*0140*/  SHF.R.U32.HI R9, RZ, 0x2, R4 ;  /* 0x00000002ff097819 */ /* 0x000fc80000011604 */
[----:B------:R-:W-:Y:S02]  /*0150*/  LOP3.LUT R6, R5, R6, R8, 0x96, !PT ;  /* 0x0000000605067212 */ /* 0x000fe400078e9608 */
[----:B------:R-:W-:Y:S02]  /*0160*/  LOP3.LUT R9, R9, 0x159a55e5, R2, 0x96, !PT ;  /* 0x159a55e509097812 */ /* 0x000fe400078e9602 */
[----:B------:R-:W-:-:S03]  /*0170*/  LOP3.LUT R7, R6, R7, RZ, 0x3c, !PT ;  /* 0x0000000706077212 */ /* 0x000fc600078e3cff */
[----:B------:R-:W-:Y:S02]  /*0180*/  IMAD.SHL.U32 R5, R9, 0x2, RZ ;  /* 0x0000000209057824 */ /* 0x000fe400078e00ff */
[----:B------:R-:W-:-:S05]  /*0190*/  IMAD.SHL.U32 R4, R7, 0x10, RZ ;  /* 0x0000001007047824 */ /* 0x000fca00078e00ff */
[----:B------:R-:W-:Y:S01]  /*01a0*/  LOP3.LUT R2, R9, R5, R4, 0x96, !PT ;  /* 0x0000000509027212 */ /* 0x000fe200078e9604 */
[----:B------:R-:W-:Y:S01]  /*01b0*/  VIADD R4, R3, 0x64f0c9 ;  /* 0x0064f0c903047836 */ /* 0x000fe20000000000 */
[----:B------:R-:W0:Y:S01]  /*01c0*/  LDC.64 R8, c[0x0][0x380] ;  /* 0x0000e000ff087b82 */ /* 0x000e220000000a00 */
[----:B------:R-:W-:Y:S01]  /*01d0*/  IMAD.MOV.U32 R5, RZ, RZ, 0x3ca00000 ;  /* 0x3ca00000ff057424 */ /* 0x000fe200078e00ff */
[----:B------:R-:W-:Y:S02]  /*01e0*/  LOP3.LUT R3, R2, R7, RZ, 0x3c, !PT ;  /* 0x0000000702037212 */ /* 0x000fe400078e3cff */
[C---:B------:R-:W-:Y:S02]  /*01f0*/  IADD3 R7, PT, PT, R4.reuse, 0x587c5, R7 ;  /* 0x000587c504077810 */ /* 0x040fe40007ffe007 */
[----:B------:R-:W-:Y:S01]  /*0200*/  IADD3 R3, PT, PT, R4, 0xb0f8a, R3 ;  /* 0x000b0f8a04037810 */ /* 0x000fe20007ffe003 */
[----:B------:R-:W-:-:S04]  /*0210*/  IMAD.MOV.U32 R4, RZ, RZ, 0x0 ;  /* 0x00000000ff047424 */ /* 0x000fc800078e00ff */
[----:B------:R-:W-:-:S03]  /*0220*/  IMAD.WIDE.U32 R2, R3, 0x200000, RZ ;  /* 0x0020000003027825 */ /* 0x000fc600078e00ff */
[----:B------:R-:W-:Y:S01]  /*0230*/  LOP3.LUT R6, R2, R7, RZ, 0x3c, !PT ;  /* 0x0000000702067212 */ /* 0x000fe200078e3cff */
[----:B------:R-:W-:-:S04]  /*0240*/  IMAD.MOV.U32 R7, RZ, RZ, R3 ;  /* 0x000000ffff077224 */ /* 0x000fc800078e0003 */
[----:B------:R-:W2:Y:S02]  /*0250*/  I2F.F64.U64 R2, R6 ;  /* 0x0000000600027312 */ /* 0x000ea40000301800 */
[----:B--2---:R-:W-:Y:S01]  /*0260*/  DFMA R2, R2, R4, 5.5511151231257827021e-17 ;  /* 0x3c9000000202742b */ /* 0x004fe20000000004 */
[----:B0-----:R-:W-:-:S06]  /*0270*/  IMAD.WIDE.U32 R4, R0, 0x8, R8 ;  /* 0x0000000800047825 */ /* 0x001fcc00078e0008 */
[----:B-1----:R-:W-:Y:S01]  /*0280*/  STG.E.64 desc[UR4][R4.64], R2 ;  /* 0x0000000204007986 */ /* 0x002fe2000c101b04 */
[----:B------:R-:W-:Y:S05]  /*0290*/  EXIT ;  /* 0x000000000000794d */ /* 0x000fea0003800000 */
.L_x_1:
        /* <DEDUP_REMOVED lines=14> */
.L_x_3:


//--------------------- .nv.global.init           --------------------------
	.section	.nv.global.init,"aw",@progbits
	.align	4
.nv.global.init:
	.type		mrg32k3aM1SubSeq,@object
	.size		mrg32k3aM1SubSeq,(mrg32k3aM2SubSeq - mrg32k3aM1SubSeq)
mrg32k3aM1SubSeq:
        /*0000*/ 	.byte	0x0b, 0xcc, 0xee, 0x04, 0x73, 0x29, 0x8b, 0x6f, 0xf6, 0x53, 0x03, 0xf6, 0x23, 0xf6, 0xea, 0xda
        /* <DEDUP_REMOVED lines=125> */
	.type		mrg32k3aM2SubSeq,@object
	.size		mrg32k3aM2SubSeq,(mrg32k3aM1 - mrg32k3aM2SubSeq)
mrg32k3aM2SubSeq:
        /* <DEDUP_REMOVED lines=126> */
	.type		mrg32k3aM1,@object
	.size		mrg32k3aM1,(mrg32k3aM1Seq - mrg32k3aM1)
mrg32k3aM1:
        /* <DEDUP_REMOVED lines=144> */
	.type		mrg32k3aM1Seq,@object
	.size		mrg32k3aM1Seq,(mrg32k3aM2 - mrg32k3aM1Seq)
mrg32k3aM1Seq:
        /* <DEDUP_REMOVED lines=144> */
	.type		mrg32k3aM2,@object
	.size		mrg32k3aM2,(mrg32k3aM2Seq - mrg32k3aM2)
mrg32k3aM2:
        /* <DEDUP_REMOVED lines=144> */
	.type		mrg32k3aM2Seq,@object
	.size		mrg32k3aM2Seq,(precalc_xorwow_matrix - mrg32k3aM2Seq)
mrg32k3aM2Seq:
        /* <DEDUP_REMOVED lines=144> */
	.type		precalc_xorwow_matrix,@object
	.size		precalc_xorwow_matrix,(precalc_xorwow_offset_matrix - precalc_xorwow_matrix)
precalc_xorwow_matrix:
        /* <DEDUP_REMOVED lines=6400> */
	.type		precalc_xorwow_offset_matrix,@object
	.size		precalc_xorwow_offset_matrix,(.L_1 - precalc_xorwow_offset_matrix)
precalc_xorwow_offset_matrix:
        /* <DEDUP_REMOVED lines=6400> */
.L_1:


//--------------------- .nv.shared.reserved.0     --------------------------
	.section	.nv.shared.reserved.0,"aw",@nobits
	.weak		__nv_reservedSMEM_offset_0_alias
	.size		__nv_reservedSMEM_offset_0_alias, 0, 64
	.other		__nv_reservedSMEM_offset_0_alias,@"STO_CUDA_RESERVED_SHARED STV_DEFAULT"
__nv_reservedSMEM_offset_0_alias:
	.zero		0
	.zero		64


//--------------------- .nv.constant0._Z8hellothdPdS_ --------------------------
	.section	.nv.constant0._Z8hellothdPdS_,"a",@progbits
	.sectionflags	@""
	.align	4
.nv.constant0._Z8hellothdPdS_:
	.zero		912


//--------------------- .nv.constant0._Z11generaterndPd --------------------------
	.section	.nv.constant0._Z11generaterndPd,"a",@progbits
	.sectionflags	@""
	.align	4
.nv.constant0._Z11generaterndPd:
	.zero		904


//--------------------- SYMBOLS --------------------------

	.type		.nv.reservedSmem.offset0,@object
	.size		.nv.reservedSmem.offset0,0x4
